//
// Generated by NVIDIA NVVM Compiler
//
// Compiler Build ID: CL-36424714
// Cuda compilation tools, release 13.0, V13.0.88
// Based on NVVM 20.0.0
//

.version 9.0
.target sm_100
.address_size 64

	// .globl	_Z14printGlobalIdsv
.extern .func  (.param .b32 func_retval0) vprintf
(
	.param .b64 vprintf_param_0,
	.param .b64 vprintf_param_1
)
;
.global .align 1 .b8 $str[24] = {91, 68, 69, 86, 73, 67, 69, 93, 32, 71, 108, 111, 98, 97, 108, 32, 73, 100, 58, 32, 37, 100, 10};

.visible .entry _Z14printGlobalIdsv()
{
	.local .align 8 .b8 	__local_depot0[8];
	.reg .b64 	%SP;
	.reg .b64 	%SPL;
	.reg .b32 	%r<13>;
	.reg .b64 	%rd<5>;

	mov.u64 	%SPL, __local_depot0;
	cvta.local.u64 	%SP, %SPL;
	add.u64 	%rd1, %SP, 0;
	add.u64 	%rd2, %SPL, 0;
	mov.u32 	%r1, %ntid.y;
	mov.u32 	%r2, %ctaid.y;
	mov.u32 	%r3, %tid.y;
	mad.lo.s32 	%r4, %r1, %r2, %r3;
	mov.u32 	%r5, %nctaid.x;
	mov.u32 	%r6, %ntid.x;
	mov.u32 	%r7, %ctaid.x;
	mov.u32 	%r8, %tid.x;
	mad.lo.s32 	%r9, %r4, %r5, %r7;
	mad.lo.s32 	%r10, %r9, %r6, %r8;
	st.local.u32 	[%rd2], %r10;
	mov.u64 	%rd3, $str;
	cvta.global.u64 	%rd4, %rd3;
	{ // callseq 0, 0
	.param .b64 param0;
	st.param.b64 	[param0], %rd4;
	.param .b64 param1;
	st.param.b64 	[param1], %rd1;
	.param .b32 retval0;
	call.uni (retval0), 
	vprintf, 
	(
	param0, 
	param1
	);
	ld.param.b32 	%r11, [retval0];
	} // callseq 0
	ret;

}


// ===== COMPILED SASS (sm_100) =====

	.target	sm_100

	.elftype	@"ET_EXEC"


//--------------------- .note.nv.tkinfo           --------------------------
	.section	.note.nv.tkinfo,"",@"SHT_NOTE"
	.sectionflags	@"SHF_NOTE_NV_TKINFO"
	.tkinfo
        /*0018*/ 	.word	0x00000002
        /*0030*/ 	.string	""
        /*0030*/ 	.string	"ptxas"
        /*0030*/ 	.string	"Cuda compilation tools, release 13.0, V13.0.88"
        /*0030*/ 	.string	"Build cuda_13.0.r13.0/compiler.36424714_0"
        /*0030*/ 	.string	"-arch sm_100 -m 64 "



//--------------------- .note.nv.cuinfo           --------------------------
	.section	.note.nv.cuinfo,"",@"SHT_NOTE"
	.sectionflags	@"SHF_NOTE_NV_CUINFO"
        /*0018*/ 	.short	0x0002
        /*001a*/ 	.short	0x0064
        /*001c*/ 	.short	0x0082
	.zero		2


//--------------------- .nv.info                  --------------------------
	.section	.nv.info,"",@"SHT_CUDA_INFO"
	.align	4


	//----- nvinfo : EIATTR_REGCOUNT
	.align		4
        /*0000*/ 	.byte	0x04, 0x2f
        /*0002*/ 	.short	(.L_2 - .L_1)
	.align		4
.L_1:
        /*0004*/ 	.word	index@(_Z14printGlobalIdsv)
        /*0008*/ 	.word	0x00000018


	//----- nvinfo : EIATTR_FRAME_SIZE
	.align		4
.L_2:
        /*000c*/ 	.byte	0x04, 0x11
        /*000e*/ 	.short	(.L_4 - .L_3)
	.align		4
.L_3:
        /*0010*/ 	.word	index@(_Z14printGlobalIdsv)
        /*0014*/ 	.word	0x00000008


	//----- nvinfo : EIATTR_MIN_STACK_SIZE
	.align		4
.L_4:
        /*0018*/ 	.byte	0x04, 0x12
        /*001a*/ 	.short	(.L_6 - .L_5)
	.align		4
.L_5:
        /*001c*/ 	.word	index@(_Z14printGlobalIdsv)
        /*0020*/ 	.word	0x00000008
.L_6:


//--------------------- .nv.compat                --------------------------
	.section	.nv.compat,"",@"SHT_CUDA_COMPAT_INFO"
	.align	4
        /*0000*/ 	.byte	0x02, 0x09, 0x00, 0x00, 0x02, 0x02, 0x01, 0x00, 0x02, 0x05, 0x05, 0x00, 0x03, 0x07, 0x01, 0x01
        /*0010*/ 	.byte	0x02, 0x03, 0x00, 0x00, 0x02, 0x06, 0x01, 0x00, 0x04, 0x0b, 0x08, 0x00, 0x09, 0x00, 0x00, 0x00
        /*0020*/ 	.byte	0x00, 0x00, 0x00, 0x00


//--------------------- .nv.info._Z14printGlobalIdsv --------------------------
	.section	.nv.info._Z14printGlobalIdsv,"",@"SHT_CUDA_INFO"
	.sectionflags	@""
	.align	4


	//----- nvinfo : EIATTR_CUDA_API_VERSION
	.align		4
        /*0000*/ 	.byte	0x04, 0x37
        /*0002*/ 	.short	(.L_8 - .L_7)
.L_7:
        /*0004*/ 	.word	0x00000082


	//----- nvinfo : EIATTR_SPARSE_MMA_MASK
	.align		4
.L_8:
        /*0008*/ 	.byte	0x03, 0x50
        /*000a*/ 	.short	0x0000


	//----- nvinfo : EIATTR_MAXREG_COUNT
	.align		4
        /*000c*/ 	.byte	0x03, 0x1b
        /*000e*/ 	.short	0x00ff


	//----- nvinfo : EIATTR_EXTERNS
	.align		4
        /*0010*/ 	.byte	0x04, 0x0f
        /*0012*/ 	.short	(.L_10 - .L_9)


	//   ....[0]....
	.align		4
.L_9:
        /*0014*/ 	.word	index@(vprintf)


	//----- nvinfo : EIATTR_MERCURY_ISA_VERSION
	.align		4
.L_10:
        /*0018*/ 	.byte	0x03, 0x5f
        /*001a*/ 	.short	0x0101


	//----- nvinfo : EIATTR_VRC_CTA_INIT_COUNT
	.align		4
        /*001c*/ 	.byte	0x02, 0x4a
	.zero		1
	.zero		1


	//----- nvinfo : EIATTR_SYSCALL_OFFSETS
	.align		4
        /*0020*/ 	.byte	0x04, 0x46
        /*0022*/ 	.short	(.L_12 - .L_11)


	//   ....[0]....
.L_11:
        /*0024*/ 	.word	0x00000170


	//----- nvinfo : EIATTR_EXIT_INSTR_OFFSETS
	.align		4
.L_12:
        /*0028*/ 	.byte	0x04, 0x1c
        /*002a*/ 	.short	(.L_14 - .L_13)


	//   ....[0]....
.L_13:
        /*002c*/ 	.word	0x00000180


	//----- nvinfo : EIATTR_SW_WAR
	.align		4
.L_14:
        /*0030*/ 	.byte	0x04, 0x36
        /*0032*/ 	.short	(.L_16 - .L_15)
.L_15:
        /*0034*/ 	.word	0x00000008
.L_16:


//--------------------- .nv.callgraph             --------------------------
	.section	.nv.callgraph,"",@"SHT_CUDA_CALLGRAPH"
	.align	4
	.sectionentsize	8
	.align		4
        /*0000*/ 	.word	0x00000000
	.align		4
        /*0004*/ 	.word	0xffffffff
	.align		4
        /*0008*/ 	.word	index@(_Z14printGlobalIdsv)
	.align		4
        /*000c*/ 	.word	index@(vprintf)
	.align		4
        /*0010*/ 	.word	0x00000000
	.align		4
        /*0014*/ 	.word	0xfffffffe
	.align		4
        /*0018*/ 	.word	0x00000000
	.align		4
        /*001c*/ 	.word	0xfffffffd
	.align		4
        /*0020*/ 	.word	0x00000000
	.align		4
        /*0024*/ 	.word	0xfffffffc


//--------------------- .nv.constant4             --------------------------
	.section	.nv.constant4,"a",@progbits
	.align	8
	.align		8
.nv.constant4:
        /*0000*/ 	.dword	vprintf
	.align		8
        /*0008*/ 	.dword	$str


//--------------------- .text._Z14printGlobalIdsv --------------------------
	.section	.text._Z14printGlobalIdsv,"ax",@progbits
	.align	128
        .global         _Z14printGlobalIdsv
        .type           _Z14printGlobalIdsv,@function
        .size           _Z14printGlobalIdsv,(.L_x_2 - _Z14printGlobalIdsv)
        .other          _Z14printGlobalIdsv,@"STO_CUDA_ENTRY STV_DEFAULT"
_Z14printGlobalIdsv:
.text._Z14printGlobalIdsv:
[----:B------:R-:W0:Y:S01]  /*0000*/  LDC R1, c[0x0][0x37c] ;  /* 0x0000df00ff017b82 */ /* 0x000e220000000800 */
[----:B------:R-:W1:Y:S01]  /*0010*/  S2R R0, SR_CTAID.Y ;  /* 0x0000000000007919 */ /* 0x000e620000002600 */
[----:B------:R-:W2:Y:S01]  /*0020*/  LDCU UR5, c[0x0][0x2fc] ;  /* 0x00005f80ff0577ac */ /* 0x000ea20008000800 */
[----:B------:R-:W-:Y:S01]  /*0030*/  MOV R2, 0x0 ;  /* 0x0000000000027802 */ /* 0x000fe20000000f00 */
[----:B0-----:R-:W-:Y:S01]  /*0040*/  VIADD R1, R1, 0xfffffff8 ;  /* 0xfffffff801017836 */ /* 0x001fe20000000000 */
[----:B------:R-:W1:Y:S01]  /*0050*/  S2R R3, SR_TID.Y ;  /* 0x0000000000037919 */ /* 0x000e620000002200 */
[----:B------:R-:W1:Y:S01]  /*0060*/  LDCU UR4, c[0x0][0x364] ;  /* 0x00006c80ff0477ac */ /* 0x000e620008000800 */
[----:B------:R-:W0:Y:S01]  /*0070*/  S2R R5, SR_CTAID.X ;  /* 0x0000000000057919 */ /* 0x000e220000002500 */
[----:B------:R-:W0:Y:S01]  /*0080*/  LDCU UR6, c[0x0][0x370] ;  /* 0x00006e00ff0677ac */ /* 0x000e220008000800 */
[----:B------:R-:W3:Y:S01]  /*0090*/  S2R R7, SR_TID.X ;  /* 0x0000000000077919 */ /* 0x000ee20000002100 */
[----:B------:R-:W3:Y:S01]  /*00a0*/  LDCU UR7, c[0x0][0x360] ;  /* 0x00006c00ff0777ac */ /* 0x000ee20008000800 */
[----:B-1----:R-:W-:Y:S01]  /*00b0*/  IMAD R0, R0, UR4, R3 ;  /* 0x0000000400007c24 */ /* 0x002fe2000f8e0203 */
[----:B------:R-:W1:Y:S01]  /*00c0*/  LDCU UR4, c[0x0][0x2f8] ;  /* 0x00005f00ff0477ac */ /* 0x000e620008000800 */
[----:B------:R-:W4:Y:S02]  /*00d0*/  LDC.64 R2, c[0x4][R2] ;  /* 0x0100000002027b82 */ /* 0x000f240000000a00 */
[----:B0-----:R-:W-:-:S04]  /*00e0*/  IMAD R0, R0, UR6, R5 ;  /* 0x0000000600007c24 */ /* 0x001fc8000f8e0205 */
[----:B---3--:R-:W-:Y:S01]  /*00f0*/  IMAD R0, R0, UR7, R7 ;  /* 0x0000000700007c24 */ /* 0x008fe2000f8e0207 */
[----:B------:R-:W0:Y:S04]  /*0100*/  LDCU.64 UR6, c[0x4][0x8] ;  /* 0x01000100ff0677ac */ /* 0x000e280008000a00 */
[----:B------:R3:W-:Y:S01]  /*0110*/  STL [R1], R0 ;  /* 0x0000000001007387 */ /* 0x0007e20000100800 */
[----:B-1----:R-:W-:-:S04]  /*0120*/  IADD3 R6, P0, PT, R1, UR4, RZ ;  /* 0x0000000401067c10 */ /* 0x002fc8000ff1e0ff */
[----:B--2---:R-:W-:Y:S01]  /*0130*/  IADD3.X R7, PT, PT, RZ, UR5, RZ, P0, !PT ;  /* 0x00000005ff077c10 */ /* 0x004fe200087fe4ff */
[----:B0-----:R-:W-:Y:S01]  /*0140*/  IMAD.U32 R4, RZ, RZ, UR6 ;  /* 0x00000006ff047e24 */ /* 0x001fe2000f8e00ff */
[----:B---3--:R-:W-:-:S07]  /*0150*/  MOV R5, UR7 ;  /* 0x0000000700057c02 */ /* 0x008fce0008000f00 */
[----:B------:R-:W-:-:S07]  /*0160*/  LEPC R20, `(.L_x_0) ;  /* 0x000000001014794e */ /* 0x000fce0000000000 */
[----:B----4-:R-:W-:Y:S05]  /*0170*/  CALL.ABS.NOINC R2 ;  /* 0x0000000002007343 */ /* 0x010fea0003c00000 */
.L_x_0:
[----:B------:R-:W-:Y:S05]  /*0180*/  EXIT ;  /* 0x000000000000794d */ /* 0x000fea0003800000 */
.L_x_1:
[----:B------:R-:W-:-:S00]  /*0190*/  BRA `(.L_x_1) ;  /* 0xfffffffc00fc7947 */ /* 0x000fc0000383ffff */
[----:B------:R-:W-:-:S00]  /*01a0*/  NOP ;  /* 0x0000000000007918 */ /* 0x000fc00000000000 */
        /* <DEDUP_REMOVED lines=13> */
.L_x_2:


//--------------------- .nv.global.init           --------------------------
	.section	.nv.global.init,"aw",@progbits
.nv.global.init:
	.type		$str,@object
	.size		$str,(.L_0 - $str)
$str:
        /*0000*/ 	.byte	0x5b, 0x44, 0x45, 0x56, 0x49, 0x43, 0x45, 0x5d, 0x20, 0x47, 0x6c, 0x6f, 0x62, 0x61, 0x6c, 0x20
        /*0010*/ 	.byte	0x49, 0x64, 0x3a, 0x20, 0x25, 0x64, 0x0a, 0x00
.L_0:


//--------------------- .nv.shared.reserved.0     --------------------------
	.section	.nv.shared.reserved.0,"aw",@nobits
	.weak		__nv_reservedSMEM_offset_0_alias
	.size		__nv_reservedSMEM_offset_0_alias, 0, 64
	.other		__nv_reservedSMEM_offset_0_alias,@"STO_CUDA_RESERVED_SHARED STV_DEFAULT"
__nv_reservedSMEM_offset_0_alias:
	.zero		0
	.zero		64


//--------------------- .nv.constant0._Z14printGlobalIdsv --------------------------
	.section	.nv.constant0._Z14printGlobalIdsv,"a",@progbits
	.sectionflags	@""
	.align	4
.nv.constant0._Z14printGlobalIdsv:
	.zero		896


//--------------------- SYMBOLS --------------------------

	.type		.nv.reservedSmem.offset0,@object
	.size		.nv.reservedSmem.offset0,0x4
	.type		vprintf,@function
